//
// Generated by NVIDIA NVVM Compiler
//
// Compiler Build ID: CL-36424714
// Cuda compilation tools, release 13.0, V13.0.88
// Based on NVVM 20.0.0
//

.version 9.0
.target sm_100
.address_size 64

	// .globl	_Z12sumReductionPiS_i
.extern .func  (.param .b32 func_retval0) vprintf
(
	.param .b64 vprintf_param_0,
	.param .b64 vprintf_param_1
)
;
// _ZZ12sumReductionPiS_iE6shared has been demoted
.global .align 1 .b8 $str[16] = {73, 32, 97, 109, 32, 116, 104, 114, 101, 97, 100, 32, 37, 100, 10};

.visible .entry _Z12sumReductionPiS_i(
	.param .u64 .ptr .align 1 _Z12sumReductionPiS_i_param_0,
	.param .u64 .ptr .align 1 _Z12sumReductionPiS_i_param_1,
	.param .u32 _Z12sumReductionPiS_i_param_2
)
{
	.local .align 8 .b8 	__local_depot0[8];
	.reg .b64 	%SP;
	.reg .b64 	%SPL;
	.reg .pred 	%p<6>;
	.reg .b32 	%r<24>;
	.reg .b64 	%rd<14>;
	// demoted variable
	.shared .align 4 .b8 _ZZ12sumReductionPiS_iE6shared[1024];
	mov.u64 	%SPL, __local_depot0;
	cvta.local.u64 	%SP, %SPL;
	ld.param.u64 	%rd2, [_Z12sumReductionPiS_i_param_0];
	ld.param.u64 	%rd3, [_Z12sumReductionPiS_i_param_1];
	ld.param.u32 	%r11, [_Z12sumReductionPiS_i_param_2];
	mov.u32 	%r1, %tid.x;
	mov.u32 	%r2, %ctaid.x;
	mov.u32 	%r23, %ntid.x;
	mad.lo.s32 	%r4, %r2, %r23, %r1;
	setp.ge.s32 	%p1, %r4, %r11;
	mov.b32 	%r22, 0;
	@%p1 bra 	$L__BB0_2;
	cvta.to.global.u64 	%rd4, %rd2;
	mul.wide.s32 	%rd5, %r4, 4;
	add.s64 	%rd6, %rd4, %rd5;
	ld.global.u32 	%r22, [%rd6];
$L__BB0_2:
	shl.b32 	%r12, %r1, 2;
	mov.u32 	%r13, _ZZ12sumReductionPiS_iE6shared;
	add.s32 	%r7, %r13, %r12;
	st.shared.u32 	[%r7], %r22;
	bar.sync 	0;
	setp.lt.u32 	%p2, %r23, 2;
	@%p2 bra 	$L__BB0_7;
	add.u64 	%rd7, %SP, 0;
	add.u64 	%rd1, %SPL, 0;
	mov.u64 	%rd8, $str;
$L__BB0_4:
	shr.u32 	%r9, %r23, 1;
	setp.ge.u32 	%p3, %r1, %r9;
	@%p3 bra 	$L__BB0_6;
	shl.b32 	%r14, %r9, 2;
	add.s32 	%r15, %r7, %r14;
	ld.shared.u32 	%r16, [%r15];
	ld.shared.u32 	%r17, [%r7];
	add.s32 	%r18, %r17, %r16;
	st.shared.u32 	[%r7], %r18;
$L__BB0_6:
	st.local.u32 	[%rd1], %r1;
	cvta.global.u64 	%rd9, %rd8;
	{ // callseq 0, 0
	.param .b64 param0;
	st.param.b64 	[param0], %rd9;
	.param .b64 param1;
	st.param.b64 	[param1], %rd7;
	.param .b32 retval0;
	call.uni (retval0), 
	vprintf, 
	(
	param0, 
	param1
	);
	ld.param.b32 	%r19, [retval0];
	} // callseq 0
	bar.sync 	0;
	setp.gt.u32 	%p4, %r23, 3;
	mov.u32 	%r23, %r9;
	@%p4 bra 	$L__BB0_4;
$L__BB0_7:
	setp.ne.s32 	%p5, %r1, 0;
	@%p5 bra 	$L__BB0_9;
	ld.shared.u32 	%r21, [_ZZ12sumReductionPiS_iE6shared];
	cvta.to.global.u64 	%rd11, %rd3;
	mul.wide.u32 	%rd12, %r2, 4;
	add.s64 	%rd13, %rd11, %rd12;
	st.global.u32 	[%rd13], %r21;
$L__BB0_9:
	ret;

}


// ===== COMPILED SASS (sm_100) =====

	.target	sm_100

	.elftype	@"ET_EXEC"


//--------------------- .note.nv.tkinfo           --------------------------
	.section	.note.nv.tkinfo,"",@"SHT_NOTE"
	.sectionflags	@"SHF_NOTE_NV_TKINFO"
	.tkinfo
        /*0018*/ 	.word	0x00000002
        /*0030*/ 	.string	""
        /*0030*/ 	.string	"ptxas"
        /*0030*/ 	.string	"Cuda compilation tools, release 13.0, V13.0.88"
        /*0030*/ 	.string	"Build cuda_13.0.r13.0/compiler.36424714_0"
        /*0030*/ 	.string	"-arch sm_100 -m 64 "



//--------------------- .note.nv.cuinfo           --------------------------
	.section	.note.nv.cuinfo,"",@"SHT_NOTE"
	.sectionflags	@"SHF_NOTE_NV_CUINFO"
        /*0018*/ 	.short	0x0002
        /*001a*/ 	.short	0x0064
        /*001c*/ 	.short	0x0082
	.zero		2


//--------------------- .nv.info                  --------------------------
	.section	.nv.info,"",@"SHT_CUDA_INFO"
	.align	4


	//----- nvinfo : EIATTR_REGCOUNT
	.align		4
        /*0000*/ 	.byte	0x04, 0x2f
        /*0002*/ 	.short	(.L_2 - .L_1)
	.align		4
.L_1:
        /*0004*/ 	.word	index@(_Z12sumReductionPiS_i)
        /*0008*/ 	.word	0x0000001b


	//----- nvinfo : EIATTR_FRAME_SIZE
	.align		4
.L_2:
        /*000c*/ 	.byte	0x04, 0x11
        /*000e*/ 	.short	(.L_4 - .L_3)
	.align		4
.L_3:
        /*0010*/ 	.word	index@(_Z12sumReductionPiS_i)
        /*0014*/ 	.word	0x00000008


	//----- nvinfo : EIATTR_MIN_STACK_SIZE
	.align		4
.L_4:
        /*0018*/ 	.byte	0x04, 0x12
        /*001a*/ 	.short	(.L_6 - .L_5)
	.align		4
.L_5:
        /*001c*/ 	.word	index@(_Z12sumReductionPiS_i)
        /*0020*/ 	.word	0x00000008
.L_6:


//--------------------- .nv.compat                --------------------------
	.section	.nv.compat,"",@"SHT_CUDA_COMPAT_INFO"
	.align	4
        /*0000*/ 	.byte	0x02, 0x09, 0x00, 0x00, 0x02, 0x02, 0x01, 0x00, 0x02, 0x05, 0x05, 0x00, 0x03, 0x07, 0x01, 0x01
        /*0010*/ 	.byte	0x02, 0x03, 0x00, 0x00, 0x02, 0x06, 0x01, 0x00, 0x04, 0x0b, 0x08, 0x00, 0x09, 0x00, 0x00, 0x00
        /*0020*/ 	.byte	0x00, 0x00, 0x00, 0x00


//--------------------- .nv.info._Z12sumReductionPiS_i --------------------------
	.section	.nv.info._Z12sumReductionPiS_i,"",@"SHT_CUDA_INFO"
	.sectionflags	@""
	.align	4


	//----- nvinfo : EIATTR_CUDA_API_VERSION
	.align		4
        /*0000*/ 	.byte	0x04, 0x37
        /*0002*/ 	.short	(.L_8 - .L_7)
.L_7:
        /*0004*/ 	.word	0x00000082


	//----- nvinfo : EIATTR_KPARAM_INFO
	.align		4
.L_8:
        /*0008*/ 	.byte	0x04, 0x17
        /*000a*/ 	.short	(.L_10 - .L_9)
.L_9:
        /*000c*/ 	.word	0x00000000
        /*0010*/ 	.short	0x0002
        /*0012*/ 	.short	0x0010
        /*0014*/ 	.byte	0x00, 0xf0, 0x11, 0x00


	//----- nvinfo : EIATTR_KPARAM_INFO
	.align		4
.L_10:
        /*0018*/ 	.byte	0x04, 0x17
        /*001a*/ 	.short	(.L_12 - .L_11)
.L_11:
        /*001c*/ 	.word	0x00000000
        /*0020*/ 	.short	0x0001
        /*0022*/ 	.short	0x0008
        /*0024*/ 	.byte	0x00, 0xf5, 0x21, 0x00


	//----- nvinfo : EIATTR_KPARAM_INFO
	.align		4
.L_12:
        /*0028*/ 	.byte	0x04, 0x17
        /*002a*/ 	.short	(.L_14 - .L_13)
.L_13:
        /*002c*/ 	.word	0x00000000
        /*0030*/ 	.short	0x0000
        /*0032*/ 	.short	0x0000
        /*0034*/ 	.byte	0x00, 0xf5, 0x21, 0x00


	//----- nvinfo : EIATTR_SPARSE_MMA_MASK
	.align		4
.L_14:
        /*0038*/ 	.byte	0x03, 0x50
        /*003a*/ 	.short	0x0000


	//----- nvinfo : EIATTR_MAXREG_COUNT
	.align		4
        /*003c*/ 	.byte	0x03, 0x1b
        /*003e*/ 	.short	0x00ff


	//----- nvinfo : EIATTR_NUM_BARRIERS
	.align		4
        /*0040*/ 	.byte	0x02, 0x4c
        /*0042*/ 	.byte	0x01
	.zero		1


	//----- nvinfo : EIATTR_EXTERNS
	.align		4
        /*0044*/ 	.byte	0x04, 0x0f
        /*0046*/ 	.short	(.L_16 - .L_15)


	//   ....[0]....
	.align		4
.L_15:
        /*0048*/ 	.word	index@(vprintf)


	//----- nvinfo : EIATTR_MERCURY_ISA_VERSION
	.align		4
.L_16:
        /*004c*/ 	.byte	0x03, 0x5f
        /*004e*/ 	.short	0x0101


	//----- nvinfo : EIATTR_VRC_CTA_INIT_COUNT
	.align		4
        /*0050*/ 	.byte	0x02, 0x4a
	.zero		1
	.zero		1


	//----- nvinfo : EIATTR_SYSCALL_OFFSETS
	.align		4
        /*0054*/ 	.byte	0x04, 0x46
        /*0056*/ 	.short	(.L_18 - .L_17)


	//   ....[0]....
.L_17:
        /*0058*/ 	.word	0x000002a0


	//----- nvinfo : EIATTR_EXIT_INSTR_OFFSETS
	.align		4
.L_18:
        /*005c*/ 	.byte	0x04, 0x1c
        /*005e*/ 	.short	(.L_20 - .L_19)


	//   ....[0]....
.L_19:
        /*0060*/ 	.word	0x00000310


	//   ....[1]....
        /*0064*/ 	.word	0x00000390


	//----- nvinfo : EIATTR_CRS_STACK_SIZE
	.align		4
.L_20:
        /*0068*/ 	.byte	0x04, 0x1e
        /*006a*/ 	.short	(.L_22 - .L_21)
.L_21:
        /*006c*/ 	.word	0x00000000


	//----- nvinfo : EIATTR_CBANK_PARAM_SIZE
	.align		4
.L_22:
        /*0070*/ 	.byte	0x03, 0x19
        /*0072*/ 	.short	0x0014


	//----- nvinfo : EIATTR_PARAM_CBANK
	.align		4
        /*0074*/ 	.byte	0x04, 0x0a
        /*0076*/ 	.short	(.L_24 - .L_23)
	.align		4
.L_23:
        /*0078*/ 	.word	index@(.nv.constant0._Z12sumReductionPiS_i)
        /*007c*/ 	.short	0x0380
        /*007e*/ 	.short	0x0014


	//----- nvinfo : EIATTR_SW_WAR
	.align		4
.L_24:
        /*0080*/ 	.byte	0x04, 0x36
        /*0082*/ 	.short	(.L_26 - .L_25)
.L_25:
        /*0084*/ 	.word	0x00000008
.L_26:


//--------------------- .nv.callgraph             --------------------------
	.section	.nv.callgraph,"",@"SHT_CUDA_CALLGRAPH"
	.align	4
	.sectionentsize	8
	.align		4
        /*0000*/ 	.word	0x00000000
	.align		4
        /*0004*/ 	.word	0xffffffff
	.align		4
        /*0008*/ 	.word	index@(_Z12sumReductionPiS_i)
	.align		4
        /*000c*/ 	.word	index@(vprintf)
	.align		4
        /*0010*/ 	.word	0x00000000
	.align		4
        /*0014*/ 	.word	0xfffffffe
	.align		4
        /*0018*/ 	.word	0x00000000
	.align		4
        /*001c*/ 	.word	0xfffffffd
	.align		4
        /*0020*/ 	.word	0x00000000
	.align		4
        /*0024*/ 	.word	0xfffffffc


//--------------------- .nv.constant4             --------------------------
	.section	.nv.constant4,"a",@progbits
	.align	8
	.align		8
.nv.constant4:
        /*0000*/ 	.dword	vprintf
	.align		8
        /*0008*/ 	.dword	$str


//--------------------- .text._Z12sumReductionPiS_i --------------------------
	.section	.text._Z12sumReductionPiS_i,"ax",@progbits
	.align	128
        .global         _Z12sumReductionPiS_i
        .type           _Z12sumReductionPiS_i,@function
        .size           _Z12sumReductionPiS_i,(.L_x_4 - _Z12sumReductionPiS_i)
        .other          _Z12sumReductionPiS_i,@"STO_CUDA_ENTRY STV_DEFAULT"
_Z12sumReductionPiS_i:
.text._Z12sumReductionPiS_i:
[----:B------:R-:W0:Y:S01]  /*0000*/  LDC R1, c[0x0][0x37c] ;  /* 0x0000df00ff017b82 */ /* 0x000e220000000800 */
[----:B------:R-:W1:Y:S01]  /*0010*/  S2R R16, SR_TID.X ;  /* 0x0000000000107919 */ /* 0x000e620000002100 */
[----:B------:R-:W2:Y:S01]  /*0020*/  LDCU UR6, c[0x0][0x2fc] ;  /* 0x00005f80ff0677ac */ /* 0x000ea20008000800 */
[----:B------:R-:W-:Y:S01]  /*0030*/  IMAD.MOV.U32 R0, RZ, RZ, RZ ;  /* 0x000000ffff007224 */ /* 0x000fe200078e00ff */
[----:B------:R-:W1:Y:S01]  /*0040*/  S2R R23, SR_CTAID.X ;  /* 0x0000000000177919 */ /* 0x000e620000002500 */
[----:B------:R-:W1:Y:S01]  /*0050*/  LDCU UR7, c[0x0][0x360] ;  /* 0x00006c00ff0777ac */ /* 0x000e620008000800 */
[----:B0-----:R-:W-:Y:S01]  /*0060*/  VIADD R1, R1, 0xfffffff8 ;  /* 0xfffffff801017836 */ /* 0x001fe20000000000 */
[----:B------:R-:W0:Y:S01]  /*0070*/  LDCU UR4, c[0x0][0x390] ;  /* 0x00007200ff0477ac */ /* 0x000e220008000800 */
[----:B------:R-:W3:Y:S01]  /*0080*/  LDCU.64 UR36, c[0x0][0x358] ;  /* 0x00006b00ff2477ac */ /* 0x000ee20008000a00 */
[----:B-1----:R-:W-:-:S05]  /*0090*/  IMAD R5, R23, UR7, R16 ;  /* 0x0000000717057c24 */ /* 0x002fca000f8e0210 */
[----:B0-----:R-:W-:-:S13]  /*00a0*/  ISETP.GE.AND P0, PT, R5, UR4, PT ;  /* 0x0000000405007c0c */ /* 0x001fda000bf06270 */
[----:B------:R-:W0:Y:S02]  /*00b0*/  @!P0 LDC.64 R2, c[0x0][0x380] ;  /* 0x0000e000ff028b82 */ /* 0x000e240000000a00 */
[----:B0-----:R-:W-:-:S05]  /*00c0*/  @!P0 IMAD.WIDE R2, R5, 0x4, R2 ;  /* 0x0000000405028825 */ /* 0x001fca00078e0202 */
[----:B---3--:R-:W3:Y:S01]  /*00d0*/  @!P0 LDG.E R0, desc[UR36][R2.64] ;  /* 0x0000002402008981 */ /* 0x008ee2000c1e1900 */
[----:B------:R-:W0:Y:S01]  /*00e0*/  S2UR UR5, SR_CgaCtaId ;  /* 0x00000000000579c3 */ /* 0x000e220000008800 */
[----:B------:R-:W-:Y:S01]  /*00f0*/  UMOV UR4, 0x400 ;  /* 0x0000040000047882 */ /* 0x000fe20000000000 */
[----:B------:R-:W-:-:S05]  /*0100*/  IMAD.U32 R22, RZ, RZ, UR7 ;  /* 0x00000007ff167e24 */ /* 0x000fca000f8e00ff */
[----:B------:R-:W-:Y:S01]  /*0110*/  ISETP.GE.U32.AND P0, PT, R22, 0x2, PT ;  /* 0x000000021600780c */ /* 0x000fe20003f06070 */
[----:B0-----:R-:W-:Y:S01]  /*0120*/  ULEA UR4, UR5, UR4, 0x18 ;  /* 0x0000000405047291 */ /* 0x001fe2000f8ec0ff */
[----:B------:R-:W0:Y:S05]  /*0130*/  LDCU UR5, c[0x0][0x2f8] ;  /* 0x00005f00ff0577ac */ /* 0x000e2a0008000800 */
[----:B------:R-:W-:Y:S02]  /*0140*/  LEA R17, R16, UR4, 0x2 ;  /* 0x0000000410117c11 */ /* 0x000fe4000f8e10ff */
[----:B0-----:R-:W-:-:S04]  /*0150*/  IADD3 R18, P1, PT, R1, UR5, RZ ;  /* 0x0000000501127c10 */ /* 0x001fc8000ff3e0ff */
[----:B--2---:R-:W-:Y:S01]  /*0160*/  IADD3.X R19, PT, PT, RZ, UR6, RZ, P1, !PT ;  /* 0x00000006ff137c10 */ /* 0x004fe20008ffe4ff */
[----:B---3--:R0:W-:Y:S01]  /*0170*/  STS [R17], R0 ;  /* 0x0000000011007388 */ /* 0x0081e20000000800 */
[----:B------:R-:W-:Y:S06]  /*0180*/  BAR.SYNC.DEFER_BLOCKING 0x0 ;  /* 0x0000000000007b1d */ /* 0x000fec0000010000 */
[----:B------:R-:W-:Y:S05]  /*0190*/  @!P0 BRA `(.L_x_0) ;  /* 0x0000000000588947 */ /* 0x000fea0003800000 */
.L_x_2:
[----:B------:R-:W-:Y:S01]  /*01a0*/  SHF.R.U32.HI R24, RZ, 0x1, R22 ;  /* 0x00000001ff187819 */ /* 0x000fe20000011616 */
[----:B------:R-:W-:Y:S01]  /*01b0*/  STL [R1], R16 ;  /* 0x0000001001007387 */ /* 0x000fe20000100800 */
[----:B------:R-:W-:Y:S01]  /*01c0*/  MOV R2, 0x0 ;  /* 0x0000000000027802 */ /* 0x000fe20000000f00 */
[----:B------:R-:W1:Y:S01]  /*01d0*/  LDCU.64 UR4, c[0x4][0x8] ;  /* 0x01000100ff0477ac */ /* 0x000e620008000a00 */
[----:B------:R-:W-:Y:S01]  /*01e0*/  ISETP.GE.U32.AND P0, PT, R16, R24, PT ;  /* 0x000000181000720c */ /* 0x000fe20003f06070 */
[----:B------:R-:W-:Y:S01]  /*01f0*/  IMAD.MOV.U32 R6, RZ, RZ, R18 ;  /* 0x000000ffff067224 */ /* 0x000fe200078e0012 */
[----:B------:R-:W-:-:S11]  /*0200*/  MOV R7, R19 ;  /* 0x0000001300077202 */ /* 0x000fd60000000f00 */
[----:B0-----:R-:W-:Y:S01]  /*0210*/  @!P0 IMAD R0, R24, 0x4, R17 ;  /* 0x0000000418008824 */ /* 0x001fe200078e0211 */
[----:B------:R-:W-:Y:S01]  /*0220*/  @!P0 LDS R3, [R17] ;  /* 0x0000000011038984 */ /* 0x000fe20000000800 */
[----:B-1----:R-:W-:Y:S01]  /*0230*/  MOV R4, UR4 ;  /* 0x0000000400047c02 */ /* 0x002fe20008000f00 */
[----:B------:R-:W-:-:S03]  /*0240*/  IMAD.U32 R5, RZ, RZ, UR5 ;  /* 0x00000005ff057e24 */ /* 0x000fc6000f8e00ff */
[----:B------:R-:W0:Y:S02]  /*0250*/  @!P0 LDS R0, [R0] ;  /* 0x0000000000008984 */ /* 0x000e240000000800 */
[----:B0-----:R-:W-:Y:S02]  /*0260*/  @!P0 IMAD.IADD R8, R0, 0x1, R3 ;  /* 0x0000000100088824 */ /* 0x001fe400078e0203 */
[----:B------:R-:W0:Y:S03]  /*0270*/  LDC.64 R2, c[0x4][R2] ;  /* 0x0100000002027b82 */ /* 0x000e260000000a00 */
[----:B------:R1:W-:Y:S02]  /*0280*/  @!P0 STS [R17], R8 ;  /* 0x0000000811008388 */ /* 0x0003e40000000800 */
[----:B------:R-:W-:-:S07]  /*0290*/  LEPC R20, `(.L_x_1) ;  /* 0x000000001014794e */ /* 0x000fce0000000000 */
[----:B01----:R-:W-:Y:S05]  /*02a0*/  CALL.ABS.NOINC R2 ;  /* 0x0000000002007343 */ /* 0x003fea0003c00000 */
.L_x_1:
[----:B------:R-:W-:Y:S05]  /*02b0*/  WARPSYNC.ALL ;  /* 0x0000000000007948 */ /* 0x000fea0003800000 */
[----:B------:R-:W-:Y:S01]  /*02c0*/  BAR.SYNC.DEFER_BLOCKING 0x0 ;  /* 0x0000000000007b1d */ /* 0x000fe20000010000 */
[----:B------:R-:W-:Y:S01]  /*02d0*/  ISETP.GT.U32.AND P0, PT, R22, 0x3, PT ;  /* 0x000000031600780c */ /* 0x000fe20003f04070 */
[----:B------:R-:W-:-:S12]  /*02e0*/  IMAD.MOV.U32 R22, RZ, RZ, R24 ;  /* 0x000000ffff167224 */ /* 0x000fd800078e0018 */
[----:B------:R-:W-:Y:S05]  /*02f0*/  @P0 BRA `(.L_x_2) ;  /* 0xfffffffc00a80947 */ /* 0x000fea000383ffff */
.L_x_0:
[----:B------:R-:W-:-:S13]  /*0300*/  ISETP.NE.AND P0, PT, R16, RZ, PT ;  /* 0x000000ff1000720c */ /* 0x000fda0003f05270 */
[----:B------:R-:W-:Y:S05]  /*0310*/  @P0 EXIT ;  /* 0x000000000000094d */ /* 0x000fea0003800000 */
[----:B------:R-:W1:Y:S01]  /*0320*/  S2UR UR5, SR_CgaCtaId ;  /* 0x00000000000579c3 */ /* 0x000e620000008800 */
[----:B------:R-:W-:-:S07]  /*0330*/  UMOV UR4, 0x400 ;  /* 0x0000040000047882 */ /* 0x000fce0000000000 */
[----:B------:R-:W2:Y:S01]  /*0340*/  LDC.64 R2, c[0x0][0x388] ;  /* 0x0000e200ff027b82 */ /* 0x000ea20000000a00 */
[----:B-1----:R-:W-:Y:S01]  /*0350*/  ULEA UR4, UR5, UR4, 0x18 ;  /* 0x0000000405047291 */ /* 0x002fe2000f8ec0ff */
[----:B--2---:R-:W-:-:S08]  /*0360*/  IMAD.WIDE.U32 R2, R23, 0x4, R2 ;  /* 0x0000000417027825 */ /* 0x004fd000078e0002 */
[----:B------:R-:W1:Y:S04]  /*0370*/  LDS R5, [UR4] ;  /* 0x00000004ff057984 */ /* 0x000e680008000800 */
[----:B-1----:R-:W-:Y:S01]  /*0380*/  STG.E desc[UR36][R2.64], R5 ;  /* 0x0000000502007986 */ /* 0x002fe2000c101924 */
[----:B------:R-:W-:Y:S05]  /*0390*/  EXIT ;  /* 0x000000000000794d */ /* 0x000fea0003800000 */
.L_x_3:
[----:B------:R-:W-:-:S00]  /*03a0*/  BRA `(.L_x_3) ;  /* 0xfffffffc00fc7947 */ /* 0x000fc0000383ffff */
[----:B------:R-:W-:-:S00]  /*03b0*/  NOP ;  /* 0x0000000000007918 */ /* 0x000fc00000000000 */
        /* <DEDUP_REMOVED lines=12> */
.L_x_4:


//--------------------- .nv.global.init           --------------------------
	.section	.nv.global.init,"aw",@progbits
.nv.global.init:
	.type		$str,@object
	.size		$str,(.L_0 - $str)
$str:
        /*0000*/ 	.byte	0x49, 0x20, 0x61, 0x6d, 0x20, 0x74, 0x68, 0x72, 0x65, 0x61, 0x64, 0x20, 0x25, 0x64, 0x0a, 0x00
.L_0:


//--------------------- .nv.shared._Z12sumReductionPiS_i --------------------------
	.section	.nv.shared._Z12sumReductionPiS_i,"aw",@nobits
	.sectionflags	@""
	.align	4
.nv.shared._Z12sumReductionPiS_i:
	.zero		2048


//--------------------- .nv.shared.reserved.0     --------------------------
	.section	.nv.shared.reserved.0,"aw",@nobits
	.weak		__nv_reservedSMEM_offset_0_alias
	.size		__nv_reservedSMEM_offset_0_alias, 0, 64
	.other		__nv_reservedSMEM_offset_0_alias,@"STO_CUDA_RESERVED_SHARED STV_DEFAULT"
__nv_reservedSMEM_offset_0_alias:
	.zero		0
	.zero		64


//--------------------- .nv.constant0._Z12sumReductionPiS_i --------------------------
	.section	.nv.constant0._Z12sumReductionPiS_i,"a",@progbits
	.sectionflags	@""
	.align	4
.nv.constant0._Z12sumReductionPiS_i:
	.zero		916


//--------------------- SYMBOLS --------------------------

	.type		.nv.reservedSmem.offset0,@object
	.size		.nv.reservedSmem.offset0,0x4
	.type		.nv.reservedSmem.cap,@object
	.size		.nv.reservedSmem.cap,0x4
	.type		vprintf,@function
